//
// Generated by NVIDIA NVVM Compiler
//
// Compiler Build ID: CL-36424714
// Cuda compilation tools, release 13.0, V13.0.88
// Based on NVVM 20.0.0
//

.version 9.0
.target sm_100
.address_size 64

	// .globl	_Z19gelu_forward_kernelPKfPfii

.visible .entry _Z19gelu_forward_kernelPKfPfii(
	.param .u64 .ptr .align 1 _Z19gelu_forward_kernelPKfPfii_param_0,
	.param .u64 .ptr .align 1 _Z19gelu_forward_kernelPKfPfii_param_1,
	.param .u32 _Z19gelu_forward_kernelPKfPfii_param_2,
	.param .u32 _Z19gelu_forward_kernelPKfPfii_param_3
)
{
	.reg .pred 	%p<9>;
	.reg .b32 	%r<15>;
	.reg .b32 	%f<54>;
	.reg .b64 	%rd<12>;

	ld.param.u64 	%rd3, [_Z19gelu_forward_kernelPKfPfii_param_0];
	ld.param.u64 	%rd4, [_Z19gelu_forward_kernelPKfPfii_param_1];
	ld.param.u32 	%r7, [_Z19gelu_forward_kernelPKfPfii_param_2];
	ld.param.u32 	%r8, [_Z19gelu_forward_kernelPKfPfii_param_3];
	cvta.to.global.u64 	%rd1, %rd4;
	cvta.to.global.u64 	%rd2, %rd3;
	mov.u32 	%r9, %ctaid.x;
	mov.u32 	%r10, %ntid.x;
	mov.u32 	%r11, %tid.x;
	mad.lo.s32 	%r13, %r9, %r10, %r11;
	mov.u32 	%r12, %nctaid.x;
	mul.lo.s32 	%r2, %r10, %r12;
	setp.ge.s32 	%p1, %r13, %r7;
	@%p1 bra 	$L__BB0_6;
	setp.eq.s32 	%p2, %r8, 0;
	@%p2 bra 	$L__BB0_2;
	bra.uni 	$L__BB0_5;
$L__BB0_2:
	mul.wide.s32 	%rd8, %r13, 4;
	add.s64 	%rd9, %rd2, %rd8;
	ld.global.nc.f32 	%f1, [%rd9];
	mul.f32 	%f2, %f1, 0f3F3504F3;
	abs.f32 	%f29, %f2;
	setp.ltu.f32 	%p6, %f29, 0f3F8060FE;
	setp.ge.f32 	%p7, %f29, 0f3F8060FE;
	mul.f32 	%f30, %f2, %f2;
	selp.f32 	%f31, %f29, %f30, %p7;
	selp.f32 	%f32, 0f38EB4C3A, 0f38B1E96A, %p7;
	selp.f32 	%f33, 0fBAAE005B, 0fBA574D20, %p7;
	fma.rn.f32 	%f34, %f32, %f31, %f33;
	selp.f32 	%f35, 0f3C09919F, 0f3BAAD5EA, %p7;
	fma.rn.f32 	%f36, %f34, %f31, %f35;
	selp.f32 	%f37, 0fBD24D99A, 0fBCDC1BE7, %p7;
	fma.rn.f32 	%f38, %f36, %f31, %f37;
	selp.f32 	%f39, 0f3E235519, 0f3DE718AF, %p7;
	fma.rn.f32 	%f40, %f38, %f31, %f39;
	selp.f32 	%f41, 0f3F69B4F9, 0fBEC093AC, %p7;
	fma.rn.f32 	%f42, %f40, %f31, %f41;
	selp.f32 	%f43, 0f3F210A14, 0f3E0375D3, %p7;
	fma.rn.f32 	%f44, %f42, %f31, %f43;
	neg.f32 	%f45, %f31;
	selp.f32 	%f46, %f45, %f2, %p7;
	fma.rn.f32 	%f53, %f44, %f46, %f46;
	@%p6 bra 	$L__BB0_4;
	ex2.approx.ftz.f32 	%f47, %f53;
	mov.f32 	%f48, 0f3F800000;
	sub.f32 	%f49, %f48, %f47;
	copysign.f32 	%f53, %f2, %f49;
$L__BB0_4:
	add.f32 	%f50, %f53, 0f3F800000;
	mul.f32 	%f51, %f1, 0f3F000000;
	mul.f32 	%f52, %f51, %f50;
	add.s64 	%rd11, %rd1, %rd8;
	st.global.f32 	[%rd11], %f52;
	add.s32 	%r13, %r13, %r2;
	setp.lt.s32 	%p8, %r13, %r7;
	@%p8 bra 	$L__BB0_2;
	bra.uni 	$L__BB0_6;
$L__BB0_5:
	mul.wide.s32 	%rd5, %r13, 4;
	add.s64 	%rd6, %rd1, %rd5;
	add.s64 	%rd7, %rd2, %rd5;
	ld.global.nc.f32 	%f6, [%rd7];
	mul.f32 	%f7, %f6, %f6;
	mul.f32 	%f8, %f6, %f7;
	fma.rn.f32 	%f9, %f8, 0f3D372713, %f6;
	mul.f32 	%f10, %f9, 0f3F4C422A;
	mul.f32 	%f11, %f6, 0f3F000000;
	abs.f32 	%f12, %f10;
	mul.f32 	%f13, %f12, 0f4038AA3B;
	ex2.approx.ftz.f32 	%f14, %f13;
	add.f32 	%f15, %f14, 0f3F800000;
	rcp.approx.ftz.f32 	%f16, %f15;
	fma.rn.f32 	%f17, %f16, 0fC0000000, 0f3F800000;
	setp.ge.f32 	%p3, %f12, 0f41102CB4;
	selp.f32 	%f18, 0f3F800000, %f17, %p3;
	copysign.f32 	%f19, %f10, %f18;
	mul.f32 	%f20, %f10, %f10;
	fma.rn.f32 	%f21, %f20, 0f3C80F082, 0fBD563CAE;
	fma.rn.f32 	%f22, %f21, %f20, 0f3E085941;
	fma.rn.f32 	%f23, %f22, %f20, 0fBEAAA9ED;
	fma.rn.f32 	%f24, %f23, %f20, 0f00000000;
	fma.rn.f32 	%f25, %f24, %f10, %f10;
	setp.ge.f32 	%p4, %f12, 0f3F19999A;
	selp.f32 	%f26, %f19, %f25, %p4;
	add.f32 	%f27, %f26, 0f3F800000;
	mul.f32 	%f28, %f11, %f27;
	st.global.f32 	[%rd6], %f28;
	add.s32 	%r13, %r13, %r2;
	setp.lt.s32 	%p5, %r13, %r7;
	@%p5 bra 	$L__BB0_5;
$L__BB0_6:
	ret;

}


// ===== COMPILED SASS (sm_100) =====

	.target	sm_100

	.elftype	@"ET_EXEC"


//--------------------- .note.nv.tkinfo           --------------------------
	.section	.note.nv.tkinfo,"",@"SHT_NOTE"
	.sectionflags	@"SHF_NOTE_NV_TKINFO"
	.tkinfo
        /*0018*/ 	.word	0x00000002
        /*0030*/ 	.string	""
        /*0030*/ 	.string	"ptxas"
        /*0030*/ 	.string	"Cuda compilation tools, release 13.0, V13.0.88"
        /*0030*/ 	.string	"Build cuda_13.0.r13.0/compiler.36424714_0"
        /*0030*/ 	.string	"-arch sm_100 -m 64 "



//--------------------- .note.nv.cuinfo           --------------------------
	.section	.note.nv.cuinfo,"",@"SHT_NOTE"
	.sectionflags	@"SHF_NOTE_NV_CUINFO"
        /*0018*/ 	.short	0x0002
        /*001a*/ 	.short	0x0064
        /*001c*/ 	.short	0x0082
	.zero		2


//--------------------- .nv.info                  --------------------------
	.section	.nv.info,"",@"SHT_CUDA_INFO"
	.align	4


	//----- nvinfo : EIATTR_REGCOUNT
	.align		4
        /*0000*/ 	.byte	0x04, 0x2f
        /*0002*/ 	.short	(.L_1 - .L_0)
	.align		4
.L_0:
        /*0004*/ 	.word	index@(_Z19gelu_forward_kernelPKfPfii)
        /*0008*/ 	.word	0x00000011


	//----- nvinfo : EIATTR_FRAME_SIZE
	.align		4
.L_1:
        /*000c*/ 	.byte	0x04, 0x11
        /*000e*/ 	.short	(.L_3 - .L_2)
	.align		4
.L_2:
        /*0010*/ 	.word	index@(_Z19gelu_forward_kernelPKfPfii)
        /*0014*/ 	.word	0x00000000


	//----- nvinfo : EIATTR_MIN_STACK_SIZE
	.align		4
.L_3:
        /*0018*/ 	.byte	0x04, 0x12
        /*001a*/ 	.short	(.L_5 - .L_4)
	.align		4
.L_4:
        /*001c*/ 	.word	index@(_Z19gelu_forward_kernelPKfPfii)
        /*0020*/ 	.word	0x00000000
.L_5:


//--------------------- .nv.compat                --------------------------
	.section	.nv.compat,"",@"SHT_CUDA_COMPAT_INFO"
	.align	4
        /*0000*/ 	.byte	0x02, 0x09, 0x00, 0x00, 0x02, 0x02, 0x01, 0x00, 0x02, 0x05, 0x05, 0x00, 0x03, 0x07, 0x01, 0x01
        /*0010*/ 	.byte	0x02, 0x03, 0x00, 0x00, 0x02, 0x06, 0x01, 0x00, 0x04, 0x0b, 0x08, 0x00, 0x01, 0x00, 0x00, 0x00
        /*0020*/ 	.byte	0x00, 0x00, 0x00, 0x00


//--------------------- .nv.info._Z19gelu_forward_kernelPKfPfii --------------------------
	.section	.nv.info._Z19gelu_forward_kernelPKfPfii,"",@"SHT_CUDA_INFO"
	.sectionflags	@""
	.align	4


	//----- nvinfo : EIATTR_CUDA_API_VERSION
	.align		4
        /*0000*/ 	.byte	0x04, 0x37
        /*0002*/ 	.short	(.L_7 - .L_6)
.L_6:
        /*0004*/ 	.word	0x00000082


	//----- nvinfo : EIATTR_KPARAM_INFO
	.align		4
.L_7:
        /*0008*/ 	.byte	0x04, 0x17
        /*000a*/ 	.short	(.L_9 - .L_8)
.L_8:
        /*000c*/ 	.word	0x00000000
        /*0010*/ 	.short	0x0003
        /*0012*/ 	.short	0x0014
        /*0014*/ 	.byte	0x00, 0xf0, 0x11, 0x00


	//----- nvinfo : EIATTR_KPARAM_INFO
	.align		4
.L_9:
        /*0018*/ 	.byte	0x04, 0x17
        /*001a*/ 	.short	(.L_11 - .L_10)
.L_10:
        /*001c*/ 	.word	0x00000000
        /*0020*/ 	.short	0x0002
        /*0022*/ 	.short	0x0010
        /*0024*/ 	.byte	0x00, 0xf0, 0x11, 0x00


	//----- nvinfo : EIATTR_KPARAM_INFO
	.align		4
.L_11:
        /*0028*/ 	.byte	0x04, 0x17
        /*002a*/ 	.short	(.L_13 - .L_12)
.L_12:
        /*002c*/ 	.word	0x00000000
        /*0030*/ 	.short	0x0001
        /*0032*/ 	.short	0x0008
        /*0034*/ 	.byte	0x00, 0xf5, 0x21, 0x00


	//----- nvinfo : EIATTR_KPARAM_INFO
	.align		4
.L_13:
        /*0038*/ 	.byte	0x04, 0x17
        /*003a*/ 	.short	(.L_15 - .L_14)
.L_14:
        /*003c*/ 	.word	0x00000000
        /*0040*/ 	.short	0x0000
        /*0042*/ 	.short	0x0000
        /*0044*/ 	.byte	0x00, 0xf5, 0x21, 0x00


	//----- nvinfo : EIATTR_SPARSE_MMA_MASK
	.align		4
.L_15:
        /*0048*/ 	.byte	0x03, 0x50
        /*004a*/ 	.short	0x0000


	//----- nvinfo : EIATTR_MAXREG_COUNT
	.align		4
        /*004c*/ 	.byte	0x03, 0x1b
        /*004e*/ 	.short	0x00ff


	//----- nvinfo : EIATTR_MERCURY_ISA_VERSION
	.align		4
        /*0050*/ 	.byte	0x03, 0x5f
        /*0052*/ 	.short	0x0101


	//----- nvinfo : EIATTR_VRC_CTA_INIT_COUNT
	.align		4
        /*0054*/ 	.byte	0x02, 0x4a
	.zero		1
	.zero		1


	//----- nvinfo : EIATTR_EXIT_INSTR_OFFSETS
	.align		4
        /*0058*/ 	.byte	0x04, 0x1c
        /*005a*/ 	.short	(.L_17 - .L_16)


	//   ....[0]....
.L_16:
        /*005c*/ 	.word	0x00000090


	//   ....[1]....
        /*0060*/ 	.word	0x00000320


	//   ....[2]....
        /*0064*/ 	.word	0x000005a0


	//----- nvinfo : EIATTR_CRS_STACK_SIZE
	.align		4
.L_17:
        /*0068*/ 	.byte	0x04, 0x1e
        /*006a*/ 	.short	(.L_19 - .L_18)
.L_18:
        /*006c*/ 	.word	0x00000000


	//----- nvinfo : EIATTR_CBANK_PARAM_SIZE
	.align		4
.L_19:
        /*0070*/ 	.byte	0x03, 0x19
        /*0072*/ 	.short	0x0018


	//----- nvinfo : EIATTR_PARAM_CBANK
	.align		4
        /*0074*/ 	.byte	0x04, 0x0a
        /*0076*/ 	.short	(.L_21 - .L_20)
	.align		4
.L_20:
        /*0078*/ 	.word	index@(.nv.constant0._Z19gelu_forward_kernelPKfPfii)
        /*007c*/ 	.short	0x0380
        /*007e*/ 	.short	0x0018


	//----- nvinfo : EIATTR_SW_WAR
	.align		4
.L_21:
        /*0080*/ 	.byte	0x04, 0x36
        /*0082*/ 	.short	(.L_23 - .L_22)
.L_22:
        /*0084*/ 	.word	0x00000008
.L_23:


//--------------------- .nv.callgraph             --------------------------
	.section	.nv.callgraph,"",@"SHT_CUDA_CALLGRAPH"
	.align	4
	.sectionentsize	8
	.align		4
        /*0000*/ 	.word	0x00000000
	.align		4
        /*0004*/ 	.word	0xffffffff
	.align		4
        /*0008*/ 	.word	0x00000000
	.align		4
        /*000c*/ 	.word	0xfffffffe
	.align		4
        /*0010*/ 	.word	0x00000000
	.align		4
        /*0014*/ 	.word	0xfffffffd
	.align		4
        /*0018*/ 	.word	0x00000000
	.align		4
        /*001c*/ 	.word	0xfffffffc


//--------------------- .text._Z19gelu_forward_kernelPKfPfii --------------------------
	.section	.text._Z19gelu_forward_kernelPKfPfii,"ax",@progbits
	.align	128
        .global         _Z19gelu_forward_kernelPKfPfii
        .type           _Z19gelu_forward_kernelPKfPfii,@function
        .size           _Z19gelu_forward_kernelPKfPfii,(.L_x_3 - _Z19gelu_forward_kernelPKfPfii)
        .other          _Z19gelu_forward_kernelPKfPfii,@"STO_CUDA_ENTRY STV_DEFAULT"
_Z19gelu_forward_kernelPKfPfii:
.text._Z19gelu_forward_kernelPKfPfii:
[----:B------:R-:W-:Y:S01]  /*0000*/  LDC R1, c[0x0][0x37c] ;  /* 0x0000df00ff017b82 */ /* 0x000fe20000000800 */
[----:B------:R-:W0:Y:S07]  /*0010*/  S2R R7, SR_TID.X ;  /* 0x0000000000077919 */ /* 0x000e2e0000002100 */
[----:B------:R-:W0:Y:S01]  /*0020*/  S2UR UR4, SR_CTAID.X ;  /* 0x00000000000479c3 */ /* 0x000e220000002500 */
[----:B------:R-:W1:Y:S07]  /*0030*/  LDCU UR6, c[0x0][0x390] ;  /* 0x00007200ff0677ac */ /* 0x000e6e0008000800 */
[----:B------:R-:W0:Y:S01]  /*0040*/  LDC R6, c[0x0][0x360] ;  /* 0x0000d800ff067b82 */ /* 0x000e220000000800 */
[----:B------:R-:W2:Y:S01]  /*0050*/  LDCU UR5, c[0x0][0x370] ;  /* 0x00006e00ff0577ac */ /* 0x000ea20008000800 */
[----:B0-----:R-:W-:-:S02]  /*0060*/  IMAD R7, R6, UR4, R7 ;  /* 0x0000000406077c24 */ /* 0x001fc4000f8e0207 */
[----:B--2---:R-:W-:-:S03]  /*0070*/  IMAD R6, R6, UR5, RZ ;  /* 0x0000000506067c24 */ /* 0x004fc6000f8e02ff */
[----:B-1----:R-:W-:-:S13]  /*0080*/  ISETP.GE.AND P0, PT, R7, UR6, PT ;  /* 0x0000000607007c0c */ /* 0x002fda000bf06270 */
[----:B------:R-:W-:Y:S05]  /*0090*/  @P0 EXIT ;  /* 0x000000000000094d */ /* 0x000fea0003800000 */
[----:B------:R-:W0:Y:S01]  /*00a0*/  LDCU UR7, c[0x0][0x394] ;  /* 0x00007280ff0777ac */ /* 0x000e220008000800 */
[----:B------:R-:W1:Y:S01]  /*00b0*/  LDC.64 R2, c[0x0][0x380] ;  /* 0x0000e000ff027b82 */ /* 0x000e620000000a00 */
[----:B------:R-:W2:Y:S01]  /*00c0*/  LDCU.64 UR4, c[0x0][0x358] ;  /* 0x00006b00ff0477ac */ /* 0x000ea20008000a00 */
[----:B------:R-:W3:Y:S06]  /*00d0*/  LDCU UR8, c[0x0][0x390] ;  /* 0x00007200ff0877ac */ /* 0x000eec0008000800 */
[----:B------:R-:W4:Y:S08]  /*00e0*/  LDC.64 R4, c[0x0][0x388] ;  /* 0x0000e200ff047b82 */ /* 0x000f300000000a00 */
[----:B------:R-:W1:Y:S01]  /*00f0*/  LDC.64 R8, c[0x0][0x380] ;  /* 0x0000e000ff087b82 */ /* 0x000e620000000a00 */
[----:B0-----:R-:W-:-:S07]  /*0100*/  UISETP.NE.AND UP0, UPT, UR7, URZ, UPT ;  /* 0x000000ff0700728c */ /* 0x001fce000bf05270 */
[----:B------:R-:W0:Y:S02]  /*0110*/  LDC.64 R10, c[0x0][0x388] ;  /* 0x0000e200ff0a7b82 */ /* 0x000e240000000a00 */
[----:B--23--:R-:W-:Y:S05]  /*0120*/  BRA.U !UP0, `(.L_x_0) ;  /* 0x0000000108807547 */ /* 0x00cfea000b800000 */
.L_x_1:
[----:B-12---:R-:W-:-:S06]  /*0130*/  IMAD.WIDE R2, R7, 0x4, R8 ;  /* 0x0000000407027825 */ /* 0x006fcc00078e0208 */
[----:B------:R1:W4:Y:S01]  /*0140*/  LDG.E.CONSTANT R2, desc[UR4][R2.64] ;  /* 0x0000000402027981 */ /* 0x000322000c1e9900 */
[----:B------:R-:W-:Y:S01]  /*0150*/  HFMA2 R12, -RZ, RZ, 1.125, -9232 ;  /* 0x3c80f082ff0c7431 */ /* 0x000fe200000001ff */
[----:B-1----:R-:W-:Y:S01]  /*0160*/  MOV R3, 0x3f800000 ;  /* 0x3f80000000037802 */ /* 0x002fe20000000f00 */
[----:B----4-:R-:W-:-:S04]  /*0170*/  FMUL R5, R2, R2 ;  /* 0x0000000202057220 */ /* 0x010fc80000400000 */
[----:B------:R-:W-:-:S04]  /*0180*/  FMUL R5, R2, R5 ;  /* 0x0000000502057220 */ /* 0x000fc80000400000 */
[----:B------:R-:W-:-:S04]  /*0190*/  FFMA R5, R5, 0.044714998453855514526, R2 ;  /* 0x3d37271305057823 */ /* 0x000fc80000000002 */
[----:B------:R-:W-:-:S04]  /*01a0*/  FMUL R5, R5, 0.79788458347320556641 ;  /* 0x3f4c422a05057820 */ /* 0x000fc80000400000 */
[C---:B------:R-:W-:Y:S01]  /*01b0*/  FMUL R0, |R5|.reuse, 2.8853900432586669922 ;  /* 0x4038aa3b05007820 */ /* 0x040fe20000400200 */
[C---:B------:R-:W-:Y:S01]  /*01c0*/  FMUL R13, R5.reuse, R5 ;  /* 0x00000005050d7220 */ /* 0x040fe20000400000 */
[C---:B------:R-:W-:Y:S02]  /*01d0*/  FSETP.GE.AND P1, PT, |R5|.reuse, 0.60000002384185791016, PT ;  /* 0x3f19999a0500780b */ /* 0x040fe40003f26200 */
[----:B------:R-:W-:Y:S01]  /*01e0*/  FSETP.GE.AND P0, PT, |R5|, 9.010913848876953125, PT ;  /* 0x41102cb40500780b */ /* 0x000fe20003f06200 */
[C---:B------:R-:W-:Y:S01]  /*01f0*/  FFMA R12, R13.reuse, R12, -0.052303962409496307373 ;  /* 0xbd563cae0d0c7423 */ /* 0x040fe2000000000c */
[----:B------:R-:W1:Y:S03]  /*0200*/  MUFU.EX2 R0, R0 ;  /* 0x0000000000007308 */ /* 0x000e660000000800 */
[----:B------:R-:W-:Y:S01]  /*0210*/  FFMA R14, R13, R12, 0.1331529766321182251 ;  /* 0x3e0859410d0e7423 */ /* 0x000fe2000000000c */
[----:B-1----:R-:W-:-:S03]  /*0220*/  FADD R4, R0, 1 ;  /* 0x3f80000000047421 */ /* 0x002fc60000000000 */
[----:B------:R-:W-:-:S04]  /*0230*/  FFMA R0, R13, R14, -0.33332768082618713379 ;  /* 0xbeaaa9ed0d007423 */ /* 0x000fc8000000000e */
[----:B------:R-:W-:Y:S01]  /*0240*/  FFMA R0, R13, R0, RZ ;  /* 0x000000000d007223 */ /* 0x000fe200000000ff */
[----:B------:R-:W1:Y:S02]  /*0250*/  MUFU.RCP R4, R4 ;  /* 0x0000000400047308 */ /* 0x000e640000001000 */
[----:B-1----:R-:W-:-:S05]  /*0260*/  FFMA R3, R4, -2, R3 ;  /* 0xc000000004037823 */ /* 0x002fca0000000003 */
[----:B------:R-:W-:-:S04]  /*0270*/  FSEL R12, R3, 1, !P0 ;  /* 0x3f800000030c7808 */ /* 0x000fc80004000000 */
[--C-:B------:R-:W-:Y:S01]  /*0280*/  LOP3.LUT R12, R12, 0x80000000, R5.reuse, 0xb8, !PT ;  /* 0x800000000c0c7812 */ /* 0x100fe200078eb805 */
[----:B------:R-:W-:Y:S01]  /*0290*/  @!P1 FFMA R12, R5, R0, R5 ;  /* 0x00000000050c9223 */ /* 0x000fe20000000005 */
[----:B------:R-:W-:Y:S01]  /*02a0*/  FMUL R0, R2, 0.5 ;  /* 0x3f00000002007820 */ /* 0x000fe20000400000 */
[----:B0-----:R-:W-:Y:S01]  /*02b0*/  IMAD.WIDE R2, R7, 0x4, R10 ;  /* 0x0000000407027825 */ /* 0x001fe200078e020a */
[----:B------:R-:W-:-:S03]  /*02c0*/  IADD3 R7, PT, PT, R6, R7, RZ ;  /* 0x0000000706077210 */ /* 0x000fc60007ffe0ff */
[----:B------:R-:W-:Y:S01]  /*02d0*/  FADD R5, R12, 1 ;  /* 0x3f8000000c057421 */ /* 0x000fe20000000000 */
[----:B------:R-:W-:-:S03]  /*02e0*/  ISETP.GE.AND P0, PT, R7, UR6, PT ;  /* 0x0000000607007c0c */ /* 0x000fc6000bf06270 */
[----:B------:R-:W-:-:S05]  /*02f0*/  FMUL R5, R0, R5 ;  /* 0x0000000500057220 */ /* 0x000fca0000400000 */
[----:B------:R2:W-:Y:S05]  /*0300*/  STG.E desc[UR4][R2.64], R5 ;  /* 0x0000000502007986 */ /* 0x0005ea000c101904 */
[----:B------:R-:W-:Y:S05]  /*0310*/  @!P0 BRA `(.L_x_1) ;  /* 0xfffffffc00848947 */ /* 0x000fea000383ffff */
[----:B------:R-:W-:Y:S05]  /*0320*/  EXIT ;  /* 0x000000000000794d */ /* 0x000fea0003800000 */
.L_x_0:
[----:B-12---:R-:W-:-:S06]  /*0330*/  IMAD.WIDE R8, R7, 0x4, R2 ;  /* 0x0000000407087825 */ /* 0x006fcc00078e0202 */
[----:B------:R-:W2:Y:S01]  /*0340*/  LDG.E.CONSTANT R8, desc[UR4][R8.64] ;  /* 0x0000000408087981 */ /* 0x000ea2000c1e9900 */
[----:B0-----:R-:W-:Y:S01]  /*0350*/  HFMA2 R10, -RZ, RZ, 0.61474609375, 16.90625 ;  /* 0x38eb4c3aff0a7431 */ /* 0x001fe200000001ff */
[----:B------:R-:W-:Y:S01]  /*0360*/  MOV R12, 0x3aae005b ;  /* 0x3aae005b000c7802 */ /* 0x000fe20000000f00 */
[----:B------:R-:W-:Y:S01]  /*0370*/  HFMA2 R13, -RZ, RZ, 1.0087890625, -0.000686168670654296875 ;  /* 0x3c09919fff0d7431 */ /* 0x000fe200000001ff */
[----:B------:R-:W-:Y:S01]  /*0380*/  MOV R14, 0x3d24d99a ;  /* 0x3d24d99a000e7802 */ /* 0x000fe20000000f00 */
[----:B--2---:R-:W-:-:S04]  /*0390*/  FMUL R0, R8, 0.70710676908493041992 ;  /* 0x3f3504f308007820 */ /* 0x004fc80000400000 */
[C---:B------:R-:W-:Y:S01]  /*03a0*/  FMUL R11, R0.reuse, R0 ;  /* 0x00000000000b7220 */ /* 0x040fe20000400000 */
[----:B------:R-:W-:-:S04]  /*03b0*/  FSETP.GE.AND P0, PT, |R0|, 1.0029599666595458984, PT ;  /* 0x3f8060fe0000780b */ /* 0x000fc80003f06200 */
[----:B------:R-:W-:Y:S02]  /*03c0*/  FSEL R11, |R0|, R11, P0 ;  /* 0x0000000b000b7208 */ /* 0x000fe40000000200 */
[----:B------:R-:W-:Y:S02]  /*03d0*/  FSEL R10, R10, 8.4834944573231041431e-05, P0 ;  /* 0x38b1e96a0a0a7808 */ /* 0x000fe40000000000 */
[----:B------:R-:W-:Y:S02]  /*03e0*/  FSEL R12, -R12, -0.00082130916416645050049, P0 ;  /* 0xba574d200c0c7808 */ /* 0x000fe40000000100 */
[----:B------:R-:W-:Y:S02]  /*03f0*/  FSEL R9, R13, 0.0052134888246655464172, P0 ;  /* 0x3baad5ea0d097808 */ /* 0x000fe40000000000 */
[----:B------:R-:W-:Y:S01]  /*0400*/  FSEL R13, -R14, -0.026868773624300956726, P0 ;  /* 0xbcdc1be70e0d7808 */ /* 0x000fe20000000100 */
[----:B------:R-:W-:Y:S01]  /*0410*/  FFMA R10, R11, R10, R12 ;  /* 0x0000000a0b0a7223 */ /* 0x000fe2000000000c */
[----:B------:R-:W-:Y:S01]  /*0420*/  HFMA2 R12, -RZ, RZ, 1.5341796875, 81.5625 ;  /* 0x3e235519ff0c7431 */ /* 0x000fe200000001ff */
[----:B------:R-:W-:-:S02]  /*0430*/  MOV R14, 0x3f69b4f9 ;  /* 0x3f69b4f9000e7802 */ /* 0x000fc40000000f00 */
[----:B------:R-:W-:-:S04]  /*0440*/  FFMA R10, R11, R10, R9 ;  /* 0x0000000a0b0a7223 */ /* 0x000fc80000000009 */
[----:B------:R-:W-:Y:S01]  /*0450*/  FFMA R10, R11, R10, R13 ;  /* 0x0000000a0b0a7223 */ /* 0x000fe2000000000d */
[----:B------:R-:W-:Y:S02]  /*0460*/  FSEL R13, R14, -0.37612664699554443359, P0 ;  /* 0xbec093ac0e0d7808 */ /* 0x000fe40000000000 */
[----:B------:R-:W-:Y:S01]  /*0470*/  FSEL R9, R12, 0.11284004896879196167, P0 ;  /* 0x3de718af0c097808 */ /* 0x000fe20000000000 */
[----:B------:R-:W-:-:S04]  /*0480*/  HFMA2 R12, -RZ, RZ, 1.7822265625, 0.000185489654541015625 ;  /* 0x3f210a14ff0c7431 */ /* 0x000fc800000001ff */
[----:B------:R-:W-:-:S04]  /*0490*/  FFMA R10, R11, R10, R9 ;  /* 0x0000000a0b0a7223 */ /* 0x000fc80000000009 */
[C---:B------:R-:W-:Y:S01]  /*04a0*/  FFMA R10, R11.reuse, R10, R13 ;  /* 0x0000000a0b0a7223 */ /* 0x040fe2000000000d */
[----:B------:R-:W-:Y:S02]  /*04b0*/  FSEL R9, R12, 0.12837915122509002686, P0 ;  /* 0x3e0375d30c097808 */ /* 0x000fe40000000000 */
[----:B------:R-:W-:-:S03]  /*04c0*/  FSEL R12, -R11, R0, P0 ;  /* 0x000000000b0c7208 */ /* 0x000fc60000000100 */
[----:B------:R-:W-:Y:S01]  /*04d0*/  FFMA R9, R11, R10, R9 ;  /* 0x0000000a0b097223 */ /* 0x000fe20000000009 */
[----:B------:R-:W-:-:S03]  /*04e0*/  FMUL R11, R8, 0.5 ;  /* 0x3f000000080b7820 */ /* 0x000fc60000400000 */
[----:B------:R-:W-:-:S04]  /*04f0*/  FFMA R12, R9, R12, R12 ;  /* 0x0000000c090c7223 */ /* 0x000fc8000000000c */
[----:B------:R-:W0:Y:S02]  /*0500*/  @P0 MUFU.EX2 R9, R12 ;  /* 0x0000000c00090308 */ /* 0x000e240000000800 */
[----:B0-----:R-:W-:-:S05]  /*0510*/  @P0 FADD R9, -R9, 1 ;  /* 0x3f80000009090421 */ /* 0x001fca0000000100 */
[----:B------:R-:W-:Y:S01]  /*0520*/  @P0 LOP3.LUT R12, R9, 0x80000000, R0, 0xb8, !PT ;  /* 0x80000000090c0812 */ /* 0x000fe200078eb800 */
[----:B----4-:R-:W-:Y:S01]  /*0530*/  IMAD.WIDE R8, R7, 0x4, R4 ;  /* 0x0000000407087825 */ /* 0x010fe200078e0204 */
[----:B------:R-:W-:-:S03]  /*0540*/  IADD3 R7, PT, PT, R6, R7, RZ ;  /* 0x0000000706077210 */ /* 0x000fc60007ffe0ff */
[----:B------:R-:W-:Y:S01]  /*0550*/  FADD R0, R12, 1 ;  /* 0x3f8000000c007421 */ /* 0x000fe20000000000 */
[----:B------:R-:W-:-:S03]  /*0560*/  ISETP.GE.AND P0, PT, R7, UR8, PT ;  /* 0x0000000807007c0c */ /* 0x000fc6000bf06270 */
[----:B------:R-:W-:-:S05]  /*0570*/  FMUL R11, R0, R11 ;  /* 0x0000000b000b7220 */ /* 0x000fca0000400000 */
[----:B------:R2:W-:Y:S05]  /*0580*/  STG.E desc[UR4][R8.64], R11 ;  /* 0x0000000b08007986 */ /* 0x0005ea000c101904 */
[----:B------:R-:W-:Y:S05]  /*0590*/  @!P0 BRA `(.L_x_0) ;  /* 0xfffffffc00648947 */ /* 0x000fea000383ffff */
[----:B------:R-:W-:Y:S05]  /*05a0*/  EXIT ;  /* 0x000000000000794d */ /* 0x000fea0003800000 */
.L_x_2:
[----:B------:R-:W-:-:S00]  /*05b0*/  BRA `(.L_x_2) ;  /* 0xfffffffc00fc7947 */ /* 0x000fc0000383ffff */
[----:B------:R-:W-:-:S00]  /*05c0*/  NOP ;  /* 0x0000000000007918 */ /* 0x000fc00000000000 */
        /* <DEDUP_REMOVED lines=11> */
.L_x_3:


//--------------------- .nv.shared.reserved.0     --------------------------
	.section	.nv.shared.reserved.0,"aw",@nobits
	.weak		__nv_reservedSMEM_offset_0_alias
	.size		__nv_reservedSMEM_offset_0_alias, 0, 64
	.other		__nv_reservedSMEM_offset_0_alias,@"STO_CUDA_RESERVED_SHARED STV_DEFAULT"
__nv_reservedSMEM_offset_0_alias:
	.zero		0
	.zero		64


//--------------------- .nv.constant0._Z19gelu_forward_kernelPKfPfii --------------------------
	.section	.nv.constant0._Z19gelu_forward_kernelPKfPfii,"a",@progbits
	.sectionflags	@""
	.align	4
.nv.constant0._Z19gelu_forward_kernelPKfPfii:
	.zero		920


//--------------------- SYMBOLS --------------------------

	.type		.nv.reservedSmem.offset0,@object
	.size		.nv.reservedSmem.offset0,0x4
